	.headerflags	@"EF_CUDA_TEXMODE_UNIFIED EF_CUDA_64BIT_ADDRESS EF_CUDA_ACCELERATORS EF_CUDA_SM90 EF_CUDA_VIRTUAL_SM(EF_CUDA_SM90)"
	.elftype	@"ET_EXEC"


//--------------------- .nv.info                  --------------------------
	.section	.nv.info,"",@"SHT_CUDA_INFO"
	.align	4


	//----- nvinfo : EIATTR_REGCOUNT
	.align		4
        /*0000*/ 	.byte	0x04, 0x2f
        /*0002*/ 	.short	(.L_1 - .L_0)
	.align		4
.L_0:
        /*0004*/ 	.word	index@(triton_poi_fused_add_clamp_30)
        /*0008*/ 	.word	0x00000008


	//----- nvinfo : EIATTR_MIN_STACK_SIZE
	.align		4
.L_1:
        /*000c*/ 	.byte	0x04, 0x12
        /*000e*/ 	.short	(.L_3 - .L_2)
	.align		4
.L_2:
        /*0010*/ 	.word	index@(triton_poi_fused_add_clamp_30)
        /*0014*/ 	.word	0x00000000


	//----- nvinfo : EIATTR_FRAME_SIZE
	.align		4
.L_3:
        /*0018*/ 	.byte	0x04, 0x11
        /*001a*/ 	.short	(.L_5 - .L_4)
	.align		4
.L_4:
        /*001c*/ 	.word	index@(triton_poi_fused_add_clamp_30)
        /*0020*/ 	.word	0x00000000


	//----- nvinfo : EIATTR_MIN_STACK_SIZE
	.align		4
.L_5:
        /*0024*/ 	.byte	0x04, 0x12
        /*0026*/ 	.short	(.L_7 - .L_6)
	.align		4
.L_6:
        /*0028*/ 	.word	index@(triton_poi_fused_add_clamp_30)
        /*002c*/ 	.word	0x00000000
.L_7:


//--------------------- .nv.info.triton_poi_fused_add_clamp_30 --------------------------
	.section	.nv.info.triton_poi_fused_add_clamp_30,"",@"SHT_CUDA_INFO"
	.sectionflags	@""
	.align	4


	//----- nvinfo : EIATTR_CUDA_API_VERSION
	.align		4
        /*0000*/ 	.byte	0x04, 0x37
        /*0002*/ 	.short	(.L_9 - .L_8)
.L_8:
        /*0004*/ 	.word	0x0000007c


	//----- nvinfo : EIATTR_KPARAM_INFO
	.align		4
.L_9:
        /*0008*/ 	.byte	0x04, 0x17
        /*000a*/ 	.short	(.L_11 - .L_10)
.L_10:
        /*000c*/ 	.word	0x00000000
        /*0010*/ 	.short	0x0001
        /*0012*/ 	.short	0x0008
        /*0014*/ 	.byte	0x00, 0xf0, 0x11, 0x00


	//----- nvinfo : EIATTR_KPARAM_INFO
	.align		4
.L_11:
        /*0018*/ 	.byte	0x04, 0x17
        /*001a*/ 	.short	(.L_13 - .L_12)
.L_12:
        /*001c*/ 	.word	0x00000000
        /*0020*/ 	.short	0x0000
        /*0022*/ 	.short	0x0000
        /*0024*/ 	.byte	0x00, 0xf4, 0x21, 0x00


	//----- nvinfo : EIATTR_SPARSE_MMA_MASK
	.align		4
.L_13:
        /*0028*/ 	.byte	0x03, 0x50
        /*002a*/ 	.short	0x0000


	//----- nvinfo : EIATTR_MAXREG_COUNT
	.align		4
        /*002c*/ 	.byte	0x03, 0x1b
        /*002e*/ 	.short	0x00ff


	//----- nvinfo : EIATTR_EXIT_INSTR_OFFSETS
	.align		4
        /*0030*/ 	.byte	0x04, 0x1c
        /*0032*/ 	.short	(.L_15 - .L_14)


	//   ....[0]....
.L_14:
        /*0034*/ 	.word	0x00000110


	//   ....[1]....
        /*0038*/ 	.word	0x00000140


	//----- nvinfo : EIATTR_REQNTID
	.align		4
.L_15:
        /*003c*/ 	.byte	0x04, 0x10
        /*003e*/ 	.short	(.L_17 - .L_16)
.L_16:
        /*0040*/ 	.word	0x00000020
        /*0044*/ 	.word	0x00000001
        /*0048*/ 	.word	0x00000001


	//----- nvinfo : EIATTR_CBANK_PARAM_SIZE
	.align		4
.L_17:
        /*004c*/ 	.byte	0x03, 0x19
        /*004e*/ 	.short	0x000c


	//----- nvinfo : EIATTR_PARAM_CBANK
	.align		4
        /*0050*/ 	.byte	0x04, 0x0a
        /*0052*/ 	.short	(.L_19 - .L_18)
	.align		4
.L_18:
        /*0054*/ 	.word	index@(.nv.constant0.triton_poi_fused_add_clamp_30)
        /*0058*/ 	.short	0x0210
        /*005a*/ 	.short	0x000c


	//----- nvinfo : EIATTR_SW_WAR
	.align		4
.L_19:
        /*005c*/ 	.byte	0x04, 0x36
        /*005e*/ 	.short	(.L_21 - .L_20)
.L_20:
        /*0060*/ 	.word	0x00000008
.L_21:


//--------------------- .nv.callgraph             --------------------------
	.section	.nv.callgraph,"",@"SHT_CUDA_CALLGRAPH"
	.align	4
	.sectionentsize	8
	.align		4
        /*0000*/ 	.word	0x00000000
	.align		4
        /*0004*/ 	.word	0xffffffff
	.align		4
        /*0008*/ 	.word	0x00000000
	.align		4
        /*000c*/ 	.word	0xfffffffe
	.align		4
        /*0010*/ 	.word	0x00000000
	.align		4
        /*0014*/ 	.word	0xfffffffd
	.align		4
        /*0018*/ 	.word	0x00000000
	.align		4
        /*001c*/ 	.word	0xfffffffc


//--------------------- .text.triton_poi_fused_add_clamp_30 --------------------------
	.section	.text.triton_poi_fused_add_clamp_30,"ax",@progbits
	.align	128
        .global         triton_poi_fused_add_clamp_30
        .type           triton_poi_fused_add_clamp_30,@function
        .size           triton_poi_fused_add_clamp_30,(.L_x_1 - triton_poi_fused_add_clamp_30)
        .other          triton_poi_fused_add_clamp_30,@"STO_CUDA_ENTRY STV_DEFAULT"
triton_poi_fused_add_clamp_30:
.text.triton_poi_fused_add_clamp_30:
[----:B------:R-:W0:Y:S02]  /*0000*/  LDC R1, c[0x0][0x28] ;  /* 0x00000a00ff017b82 */ /* 0x000e240000000800 */
[----:B------:R-:W1:Y:S01]  /*0010*/  S2R R0, SR_TID.X ;  /* 0x0000000000007919 */ /* 0x000e620000002100 */
[----:B------:R-:W-:Y:S01]  /*0020*/  IMAD.MOV.U32 R5, RZ, RZ, 0x3f000000 ;  /* 0x3f000000ff057424 */ /* 0x000fe200078e00ff */
[----:B------:R-:W2:Y:S01]  /*0030*/  S2R R3, SR_CTAID.X ;  /* 0x0000000000037919 */ /* 0x000ea20000002500 */
[----:B-1----:R-:W-:-:S05]  /*0040*/  LOP3.LUT R0, R0, 0x1f, RZ, 0xc0, !PT ;  /* 0x0000001f00007812 */ /* 0x002fca00078ec0ff */
[----:B--2---:R-:W-:-:S05]  /*0050*/  IMAD R3, R3, 0x20, R0 ;  /* 0x0000002003037824 */ /* 0x004fca00078e0200 */
[----:B------:R-:W-:Y:S02]  /*0060*/  I2FP.F32.S32 R0, R3 ;  /* 0x0000000300007245 */ /* 0x000fe40000201400 */
[----:B------:R-:W-:-:S03]  /*0070*/  ISETP.GE.AND P0, PT, R3, 0x20, PT ;  /* 0x000000200300780c */ /* 0x000fc60003f06270 */
[----:B------:R-:W-:-:S04]  /*0080*/  FADD R0, R0, 0.5 ;  /* 0x3f00000000007421 */ /* 0x000fc80000000000 */
[----:B------:R-:W-:Y:S02]  /*0090*/  FFMA R0, R0, R5, -0.5 ;  /* 0xbf00000000007423 */ /* 0x000fe40000000005 */
[----:B------:R-:W1:Y:S03]  /*00a0*/  LDC.64 R4, c[0x0][0x210] ;  /* 0x00008400ff047b82 */ /* 0x000e660000000a00 */
[----:B------:R-:W-:-:S06]  /*00b0*/  FMNMX R0, RZ, R0, !PT ;  /* 0x00000000ff007209 */ /* 0x000fcc0007800000 */
[----:B------:R-:W2:Y:S02]  /*00c0*/  F2I.TRUNC.NTZ R0, R0 ;  /* 0x0000000000007305 */ /* 0x000ea4000020f100 */
[----:B--2---:R-:W-:Y:S01]  /*00d0*/  VIMNMX R2, R0, 0xe, PT ;  /* 0x0000000e00027848 */ /* 0x004fe20003fe0100 */
[----:B-1----:R-:W-:-:S04]  /*00e0*/  IMAD.WIDE R4, R3, 0x8, R4 ;  /* 0x0000000803047825 */ /* 0x002fc800078e0204 */
[----:B------:R-:W-:-:S05]  /*00f0*/  VIADD R2, R2, 0x1 ;  /* 0x0000000102027836 */ /* 0x000fca0000000000 */
[----:B------:R-:W-:Y:S01]  /*0100*/  SHF.R.S32.HI R3, RZ, 0x1f, R2 ;  /* 0x0000001fff037819 */ /* 0x000fe20000011402 */
[----:B------:R-:W-:Y:S06]  /*0110*/  @P0 EXIT ;  /* 0x000000000000094d */ /* 0x000fec0003800000 */
[----:B------:R-:W-:Y:S02]  /*0120*/  ULDC.64 UR4, c[0x0][0x208] ;  /* 0x0000820000047ab9 */ /* 0x000fe40000000a00 */
[----:B------:R-:W-:Y:S01]  /*0130*/  STG.E.64 desc[UR4][R4.64], R2 ;  /* 0x0000000204007986 */ /* 0x000fe2000c101b04 */
[----:B------:R-:W-:Y:S05]  /*0140*/  EXIT ;  /* 0x000000000000794d */ /* 0x000fea0003800000 */
.L_x_0:
[----:B------:R-:W-:-:S00]  /*0150*/  BRA `(.L_x_0) ;  /* 0xfffffffc00fc7947 */ /* 0x000fc0000383ffff */
[----:B------:R-:W-:-:S00]  /*0160*/  NOP ;  /* 0x0000000000007918 */ /* 0x000fc00000000000 */
        /* <DEDUP_REMOVED lines=9> */
.L_x_1:


//--------------------- .nv.constant0.triton_poi_fused_add_clamp_30 --------------------------
	.section	.nv.constant0.triton_poi_fused_add_clamp_30,"a",@progbits
	.sectionflags	@""
	.align	4
.nv.constant0.triton_poi_fused_add_clamp_30:
	.zero		540
